	.headerflags	@"EF_CUDA_TEXMODE_UNIFIED EF_CUDA_64BIT_ADDRESS EF_CUDA_ACCELERATORS EF_CUDA_SM90 EF_CUDA_VIRTUAL_SM(EF_CUDA_SM90)"
	.elftype	@"ET_EXEC"


//--------------------- .nv.info                  --------------------------
	.section	.nv.info,"",@"SHT_CUDA_INFO"
	.align	4


	//----- nvinfo : EIATTR_REGCOUNT
	.align		4
        /*0000*/ 	.byte	0x04, 0x2f
        /*0002*/ 	.short	(.L_3 - .L_2)
	.align		4
.L_2:
        /*0004*/ 	.word	index@(triton_poi_fused__native_batch_norm_legit_no_training_relu_50)
        /*0008*/ 	.word	0x00000020


	//----- nvinfo : EIATTR_MIN_STACK_SIZE
	.align		4
.L_3:
        /*000c*/ 	.byte	0x04, 0x12
        /*000e*/ 	.short	(.L_5 - .L_4)
	.align		4
.L_4:
        /*0010*/ 	.word	index@(triton_poi_fused__native_batch_norm_legit_no_training_relu_50)
        /*0014*/ 	.word	0x00000000


	//----- nvinfo : EIATTR_FRAME_SIZE
	.align		4
.L_5:
        /*0018*/ 	.byte	0x04, 0x11
        /*001a*/ 	.short	(.L_7 - .L_6)
	.align		4
.L_6:
        /*001c*/ 	.word	index@(triton_poi_fused__native_batch_norm_legit_no_training_relu_50)
        /*0020*/ 	.word	0x00000000


	//----- nvinfo : EIATTR_MIN_STACK_SIZE
	.align		4
.L_7:
        /*0024*/ 	.byte	0x04, 0x12
        /*0026*/ 	.short	(.L_9 - .L_8)
	.align		4
.L_8:
        /*0028*/ 	.word	index@(triton_poi_fused__native_batch_norm_legit_no_training_relu_50)
        /*002c*/ 	.word	0x00000000
.L_9:


//--------------------- .nv.info.triton_poi_fused__native_batch_norm_legit_no_training_relu_50 --------------------------
	.section	.nv.info.triton_poi_fused__native_batch_norm_legit_no_training_relu_50,"",@"SHT_CUDA_INFO"
	.sectionflags	@""
	.align	4


	//----- nvinfo : EIATTR_CUDA_API_VERSION
	.align		4
        /*0000*/ 	.byte	0x04, 0x37
        /*0002*/ 	.short	(.L_11 - .L_10)
.L_10:
        /*0004*/ 	.word	0x0000007c


	//----- nvinfo : EIATTR_KPARAM_INFO
	.align		4
.L_11:
        /*0008*/ 	.byte	0x04, 0x17
        /*000a*/ 	.short	(.L_13 - .L_12)
.L_12:
        /*000c*/ 	.word	0x00000000
        /*0010*/ 	.short	0x0007
        /*0012*/ 	.short	0x0034
        /*0014*/ 	.byte	0x00, 0xf0, 0x11, 0x00


	//----- nvinfo : EIATTR_KPARAM_INFO
	.align		4
.L_13:
        /*0018*/ 	.byte	0x04, 0x17
        /*001a*/ 	.short	(.L_15 - .L_14)
.L_14:
        /*001c*/ 	.word	0x00000000
        /*0020*/ 	.short	0x0006
        /*0022*/ 	.short	0x0030
        /*0024*/ 	.byte	0x00, 0xf0, 0x11, 0x00


	//----- nvinfo : EIATTR_KPARAM_INFO
	.align		4
.L_15:
        /*0028*/ 	.byte	0x04, 0x17
        /*002a*/ 	.short	(.L_17 - .L_16)
.L_16:
        /*002c*/ 	.word	0x00000000
        /*0030*/ 	.short	0x0005
        /*0032*/ 	.short	0x0028
        /*0034*/ 	.byte	0x00, 0xf4, 0x21, 0x00


	//----- nvinfo : EIATTR_KPARAM_INFO
	.align		4
.L_17:
        /*0038*/ 	.byte	0x04, 0x17
        /*003a*/ 	.short	(.L_19 - .L_18)
.L_18:
        /*003c*/ 	.word	0x00000000
        /*0040*/ 	.short	0x0004
        /*0042*/ 	.short	0x0020
        /*0044*/ 	.byte	0x00, 0xf4, 0x21, 0x00


	//----- nvinfo : EIATTR_KPARAM_INFO
	.align		4
.L_19:
        /*0048*/ 	.byte	0x04, 0x17
        /*004a*/ 	.short	(.L_21 - .L_20)
.L_20:
        /*004c*/ 	.word	0x00000000
        /*0050*/ 	.short	0x0003
        /*0052*/ 	.short	0x0018
        /*0054*/ 	.byte	0x00, 0xf4, 0x21, 0x00


	//----- nvinfo : EIATTR_KPARAM_INFO
	.align		4
.L_21:
        /*0058*/ 	.byte	0x04, 0x17
        /*005a*/ 	.short	(.L_23 - .L_22)
.L_22:
        /*005c*/ 	.word	0x00000000
        /*0060*/ 	.short	0x0002
        /*0062*/ 	.short	0x0010
        /*0064*/ 	.byte	0x00, 0xf4, 0x21, 0x00


	//----- nvinfo : EIATTR_KPARAM_INFO
	.align		4
.L_23:
        /*0068*/ 	.byte	0x04, 0x17
        /*006a*/ 	.short	(.L_25 - .L_24)
.L_24:
        /*006c*/ 	.word	0x00000000
        /*0070*/ 	.short	0x0001
        /*0072*/ 	.short	0x0008
        /*0074*/ 	.byte	0x00, 0xf4, 0x21, 0x00


	//----- nvinfo : EIATTR_KPARAM_INFO
	.align		4
.L_25:
        /*0078*/ 	.byte	0x04, 0x17
        /*007a*/ 	.short	(.L_27 - .L_26)
.L_26:
        /*007c*/ 	.word	0x00000000
        /*0080*/ 	.short	0x0000
        /*0082*/ 	.short	0x0000
        /*0084*/ 	.byte	0x00, 0xf4, 0x21, 0x00


	//----- nvinfo : EIATTR_SPARSE_MMA_MASK
	.align		4
.L_27:
        /*0088*/ 	.byte	0x03, 0x50
        /*008a*/ 	.short	0x0000


	//----- nvinfo : EIATTR_MAXREG_COUNT
	.align		4
        /*008c*/ 	.byte	0x03, 0x1b
        /*008e*/ 	.short	0x00ff


	//----- nvinfo : EIATTR_EXIT_INSTR_OFFSETS
	.align		4
        /*0090*/ 	.byte	0x04, 0x1c
        /*0092*/ 	.short	(.L_29 - .L_28)


	//   ....[0]....
.L_28:
        /*0094*/ 	.word	0x00001230


	//   ....[1]....
        /*0098*/ 	.word	0x00001300


	//----- nvinfo : EIATTR_REQNTID
	.align		4
.L_29:
        /*009c*/ 	.byte	0x04, 0x10
        /*009e*/ 	.short	(.L_31 - .L_30)
.L_30:
        /*00a0*/ 	.word	0x00000100
        /*00a4*/ 	.word	0x00000001
        /*00a8*/ 	.word	0x00000001


	//----- nvinfo : EIATTR_CBANK_PARAM_SIZE
	.align		4
.L_31:
        /*00ac*/ 	.byte	0x03, 0x19
        /*00ae*/ 	.short	0x0038


	//----- nvinfo : EIATTR_PARAM_CBANK
	.align		4
        /*00b0*/ 	.byte	0x04, 0x0a
        /*00b2*/ 	.short	(.L_33 - .L_32)
	.align		4
.L_32:
        /*00b4*/ 	.word	index@(.nv.constant0.triton_poi_fused__native_batch_norm_legit_no_training_relu_50)
        /*00b8*/ 	.short	0x0210
        /*00ba*/ 	.short	0x0038


	//----- nvinfo : EIATTR_SW_WAR
	.align		4
.L_33:
        /*00bc*/ 	.byte	0x04, 0x36
        /*00be*/ 	.short	(.L_35 - .L_34)
.L_34:
        /*00c0*/ 	.word	0x00000008
.L_35:


//--------------------- .nv.callgraph             --------------------------
	.section	.nv.callgraph,"",@"SHT_CUDA_CALLGRAPH"
	.align	4
	.sectionentsize	8
	.align		4
        /*0000*/ 	.word	0x00000000
	.align		4
        /*0004*/ 	.word	0xffffffff
	.align		4
        /*0008*/ 	.word	0x00000000
	.align		4
        /*000c*/ 	.word	0xfffffffe
	.align		4
        /*0010*/ 	.word	0x00000000
	.align		4
        /*0014*/ 	.word	0xfffffffd
	.align		4
        /*0018*/ 	.word	0x00000000
	.align		4
        /*001c*/ 	.word	0xfffffffc


//--------------------- .nv.constant4             --------------------------
	.section	.nv.constant4,"a",@progbits
	.align	8
	.align		8
.nv.constant4:
        /*0000*/ 	.dword	_$_str
	.align		8
        /*0008*/ 	.dword	_$_str_$_2


//--------------------- .text.triton_poi_fused__native_batch_norm_legit_no_training_relu_50 --------------------------
	.section	.text.triton_poi_fused__native_batch_norm_legit_no_training_relu_50,"ax",@progbits
	.sectionflags	@"SHF_BARRIERS=1"
	.align	128
        .global         triton_poi_fused__native_batch_norm_legit_no_training_relu_50
        .type           triton_poi_fused__native_batch_norm_legit_no_training_relu_50,@function
        .size           triton_poi_fused__native_batch_norm_legit_no_training_relu_50,(.L_x_1 - triton_poi_fused__native_batch_norm_legit_no_training_relu_50)
        .other          triton_poi_fused__native_batch_norm_legit_no_training_relu_50,@"STO_CUDA_ENTRY STV_DEFAULT"
triton_poi_fused__native_batch_norm_legit_no_training_relu_50:
.text.triton_poi_fused__native_batch_norm_legit_no_training_relu_50:
[----:B------:R-:W0:Y:S01]  /*0000*/  LDC R1, c[0x0][0x28] ;  /* 0x00000a00ff017b82 */ /* 0x000e220000000800 */
[----:B------:R-:W1:Y:S07]  /*0010*/  S2R R2, SR_TID.X ;  /* 0x0000000000027919 */ /* 0x000e6e0000002100 */
[----:B------:R-:W2:Y:S01]  /*0020*/  LDC.64 R16, c[0x0][0x210] ;  /* 0x00008400ff107b82 */ /* 0x000ea20000000a00 */
[----:B------:R-:W-:Y:S01]  /*0030*/  ULDC.64 UR6, c[0x0][0x208] ;  /* 0x0000820000067ab9 */ /* 0x000fe20000000a00 */
[----:B------:R-:W3:Y:S01]  /*0040*/  S2R R21, SR_CTAID.Y ;  /* 0x0000000000157919 */ /* 0x000ee20000002600 */
[----:B------:R-:W4:Y:S01]  /*0050*/  S2R R5, SR_CTAID.X ;  /* 0x0000000000057919 */ /* 0x000f220000002500 */
[----:B-1----:R-:W-:Y:S01]  /*0060*/  IMAD.SHL.U32 R3, R2, 0x4, RZ ;  /* 0x0000000402037824 */ /* 0x002fe200078e00ff */
[----:B------:R-:W-:-:S04]  /*0070*/  SHF.R.U32.HI R8, RZ, 0x6, R2 ;  /* 0x00000006ff087819 */ /* 0x000fc80000011602 */
[----:B------:R-:W-:-:S04]  /*0080*/  LOP3.LUT R0, R3, 0xfc, RZ, 0xc0, !PT ;  /* 0x000000fc03007812 */ /* 0x000fc800078ec0ff */
[----:B---3--:R-:W-:Y:S01]  /*0090*/  PRMT R4, R0, 0x6540, R21 ;  /* 0x0000654000047816 */ /* 0x008fe20000000015 */
[----:B----4-:R-:W-:Y:S01]  /*00a0*/  IMAD.SHL.U32 R0, R5, 0x10, RZ ;  /* 0x0000001005007824 */ /* 0x010fe200078e00ff */
[----:B------:R-:W-:Y:S02]  /*00b0*/  SGXT.U32 R5, R8, 0x2 ;  /* 0x000000020805781a */ /* 0x000fe40000000000 */
[C---:B------:R-:W-:Y:S01]  /*00c0*/  ISETP.GE.AND P0, PT, R4.reuse, 0x500, PT ;  /* 0x000005000400780c */ /* 0x040fe20003f06270 */
[----:B------:R-:W-:Y:S01]  /*00d0*/  IMAD.HI R6, R4, 0x66666667, RZ ;  /* 0x6666666704067827 */ /* 0x000fe200078e02ff */
[----:B------:R-:W-:-:S04]  /*00e0*/  LOP3.LUT R18, R0, R5, RZ, 0xfc, !PT ;  /* 0x0000000500127212 */ /* 0x000fc800078efcff */
[----:B------:R-:W-:Y:S02]  /*00f0*/  SHF.R.U32.HI R7, RZ, 0x1f, R6 ;  /* 0x0000001fff077819 */ /* 0x000fe40000011606 */
[----:B------:R-:W-:Y:S02]  /*0100*/  ISETP.LT.AND P1, PT, R18, 0xc4, !P0 ;  /* 0x000000c41200780c */ /* 0x000fe40004721270 */
[----:B------:R-:W-:Y:S02]  /*0110*/  LEA.HI.SX32 R7, R6, R7, 0x19 ;  /* 0x0000000706077211 */ /* 0x000fe400078fcaff */
[----:B------:R-:W-:-:S03]  /*0120*/  LOP3.LUT R8, R18, 0x4, RZ, 0xfc, !PT ;  /* 0x0000000412087812 */ /* 0x000fc600078efcff */
[C---:B------:R-:W-:Y:S01]  /*0130*/  IMAD R4, R7.reuse, -0x140, R4 ;  /* 0xfffffec007047824 */ /* 0x040fe200078e0204 */
[----:B------:R-:W-:Y:S02]  /*0140*/  ISETP.LT.AND P2, PT, R8, 0xc4, !P0 ;  /* 0x000000c40800780c */ /* 0x000fe40004741270 */
[----:B------:R-:W-:Y:S01]  /*0150*/  CS2R R8, SRZ ;  /* 0x0000000000087805 */ /* 0x000fe2000001ff00 */
[----:B------:R-:W-:Y:S01]  /*0160*/  IMAD R19, R7, 0xf500, R4 ;  /* 0x0000f50007137824 */ /* 0x000fe200078e0204 */
[----:B------:R-:W-:Y:S02]  /*0170*/  CS2R R4, SRZ ;  /* 0x0000000000047805 */ /* 0x000fe4000001ff00 */
[----:B------:R-:W-:Y:S01]  /*0180*/  CS2R R6, SRZ ;  /* 0x0000000000067805 */ /* 0x000fe2000001ff00 */
[----:B------:R-:W-:-:S04]  /*0190*/  IMAD R19, R18, 0x140, R19 ;  /* 0x0000014012137824 */ /* 0x000fc800078e0213 */
[----:B--2---:R-:W-:-:S05]  /*01a0*/  IMAD.WIDE R14, R19, 0x4, R16 ;  /* 0x00000004130e7825 */ /* 0x004fca00078e0210 */
[----:B------:R1:W2:Y:S01]  /*01b0*/  @P1 LDG.E.EL.128 R4, desc[UR6][R14.64] ;  /* 0x000000060e041981 */ /* 0x0002a2000c2e1d00 */
[----:B------:R-:W-:Y:S01]  /*01c0*/  VIADD R23, R19, 0x500 ;  /* 0x0000050013177836 */ /* 0x000fe20000000000 */
[----:B------:R-:W-:Y:S02]  /*01d0*/  CS2R R10, SRZ ;  /* 0x00000000000a7805 */ /* 0x000fe4000001ff00 */
[----:B------:R-:W-:Y:S01]  /*01e0*/  LOP3.LUT R12, R18, 0x8, RZ, 0xfc, !PT ;  /* 0x00000008120c7812 */ /* 0x000fe200078efcff */
[----:B------:R-:W-:-:S03]  /*01f0*/  IMAD.WIDE R22, R23, 0x4, R16 ;  /* 0x0000000417167825 */ /* 0x000fc600078e0210 */
[----:B------:R-:W-:Y:S02]  /*0200*/  ISETP.LT.AND P1, PT, R12, 0xc4, !P0 ;  /* 0x000000c40c00780c */ /* 0x000fe40004721270 */
[----:B------:R3:W4:Y:S01]  /*0210*/  @P2 LDG.E.EL.128 R8, desc[UR6][R22.64] ;  /* 0x0000000616082981 */ /* 0x000722000c2e1d00 */
[----:B------:R-:W-:Y:S02]  /*0220*/  IADD3 R25, R19, 0xa00, RZ ;  /* 0x00000a0013197810 */ /* 0x000fe40007ffe0ff */
[----:B------:R-:W-:Y:S02]  /*0230*/  CS2R R12, SRZ ;  /* 0x00000000000c7805 */ /* 0x000fe4000001ff00 */
[----:B-1----:R-:W-:Y:S01]  /*0240*/  CS2R R14, SRZ ;  /* 0x00000000000e7805 */ /* 0x002fe2000001ff00 */
[----:B------:R-:W-:-:S05]  /*0250*/  IMAD.WIDE R24, R25, 0x4, R16 ;  /* 0x0000000419187825 */ /* 0x000fca00078e0210 */
[----:B------:R-:W5:Y:S01]  /*0260*/  @P1 LDG.E.EL.128 R12, desc[UR6][R24.64] ;  /* 0x00000006180c1981 */ /* 0x000f62000c2e1d00 */
[----:B------:R-:W-:Y:S01]  /*0270*/  LOP3.LUT R18, R18, 0xc, RZ, 0xfc, !PT ;  /* 0x0000000c12127812 */ /* 0x000fe200078efcff */
[----:B------:R-:W-:-:S03]  /*0280*/  VIADD R27, R19, 0xf00 ;  /* 0x00000f00131b7836 */ /* 0x000fc60000000000 */
[----:B------:R-:W-:Y:S01]  /*0290*/  ISETP.LT.AND P0, PT, R18, 0xc4, !P0 ;  /* 0x000000c41200780c */ /* 0x000fe20004701270 */
[----:B------:R-:W-:Y:S01]  /*02a0*/  IMAD.WIDE R26, R27, 0x4, R16 ;  /* 0x000000041b1a7825 */ /* 0x000fe200078e0210 */
[----:B------:R-:W-:Y:S02]  /*02b0*/  CS2R R16, SRZ ;  /* 0x0000000000107805 */ /* 0x000fe4000001ff00 */
[----:B------:R-:W-:-:S09]  /*02c0*/  CS2R R18, SRZ ;  /* 0x0000000000127805 */ /* 0x000fd2000001ff00 */
[----:B------:R1:W5:Y:S01]  /*02d0*/  @P0 LDG.E.EL.128 R16, desc[UR6][R26.64] ;  /* 0x000000061a100981 */ /* 0x000362000c2e1d00 */
[----:B------:R-:W1:Y:S01]  /*02e0*/  S2UR UR5, SR_CgaCtaId ;  /* 0x00000000000579c3 */ /* 0x000e620000008800 */
[----:B------:R-:W-:Y:S01]  /*02f0*/  SHF.R.U32.HI R20, RZ, 0x2, R2 ;  /* 0x00000002ff147819 */ /* 0x000fe20000011602 */
[----:B------:R-:W-:Y:S01]  /*0300*/  UMOV UR4, 0x400 ;  /* 0x0000040000047882 */ /* 0x000fe20000000000 */
[----:B---3--:R-:W-:Y:S02]  /*0310*/  LOP3.LUT R22, R3, 0x3fc, RZ, 0xc0, !PT ;  /* 0x000003fc03167812 */ /* 0x008fe400078ec0ff */
[----:B------:R-:W-:Y:S02]  /*0320*/  LOP3.LUT R20, R20, 0x30, RZ, 0xc0, !PT ;  /* 0x0000003014147812 */ /* 0x000fe400078ec0ff */
[----:B------:R-:W-:Y:S01]  /*0330*/  PRMT R29, R2, 0x6540, R21 ;  /* 0x00006540021d7816 */ /* 0x000fe20000000015 */
[----:B01----:R-:W0:Y:S03]  /*0340*/  LDC.64 R26, c[0x0][0x220] ;  /* 0x00008800ff1a7b82 */ /* 0x003e260000000a00 */
[----:B------:R-:W-:Y:S01]  /*0350*/  ISETP.GE.AND P0, PT, R29, 0x500, PT ;  /* 0x000005001d00780c */ /* 0x000fe20003f06270 */
[----:B------:R-:W-:-:S06]  /*0360*/  UPRMT UR4, UR5, 0x654, UR4 ;  /* 0x0000065405047896 */ /* 0x000fcc0008000004 */
[----:B------:R-:W-:Y:S01]  /*0370*/  VIADD R23, R20, UR4 ;  /* 0x0000000414177c36 */ /* 0x000fe20008000000 */
[----:B------:R-:W-:-:S03]  /*0380*/  LOP3.LUT R20, R2, 0xff, RZ, 0xc0, !PT ;  /* 0x000000ff02147812 */ /* 0x000fc600078ec0ff */
[----:B------:R-:W-:Y:S01]  /*0390*/  IMAD R22, R22, 0x4, R23 ;  /* 0x0000000416167824 */ /* 0x000fe200078e0217 */
[----:B------:R-:W-:-:S04]  /*03a0*/  LEA R20, R20, UR4, 0x2 ;  /* 0x0000000414147c11 */ /* 0x000fc8000f8e10ff */
[----:B--2---:R-:W-:Y:S01]  /*03b0*/  STS.128 [R22], R4 ;  /* 0x0000000416007388 */ /* 0x004fe20000000c00 */
[----:B------:R-:W-:Y:S06]  /*03c0*/  BAR.SYNC.DEFER_BLOCKING 0x0 ;  /* 0x0000000000007b1d */ /* 0x000fec0000010000 */
[----:B------:R-:W-:Y:S04]  /*03d0*/  LDS R25, [R20] ;  /* 0x0000000014197984 */ /* 0x000fe80000000800 */
[----:B------:R-:W-:Y:S04]  /*03e0*/  LDS R23, [R20+0x410] ;  /* 0x0004100014177984 */ /* 0x000fe80000000800 */
[----:B------:R-:W-:Y:S04]  /*03f0*/  LDS R28, [R20+0x820] ;  /* 0x00082000141c7984 */ /* 0x000fe80000000800 */
[----:B------:R-:W-:Y:S01]  /*0400*/  LDS R24, [R20+0xc30] ;  /* 0x000c300014187984 */ /* 0x000fe20000000800 */
[----:B------:R-:W-:Y:S06]  /*0410*/  BAR.SYNC.DEFER_BLOCKING 0x0 ;  /* 0x0000000000007b1d */ /* 0x000fec0000010000 */
[----:B----4-:R1:W-:Y:S02]  /*0420*/  STS.128 [R22], R8 ;  /* 0x0000000816007388 */ /* 0x0103e40000000c00 */
[----:B------:R-:W-:Y:S01]  /*0430*/  BAR.SYNC.DEFER_BLOCKING 0x0 ;  /* 0x0000000000007b1d */ /* 0x000fe20000010000 */
[----:B-1----:R-:W-:-:S07]  /*0440*/  IMAD.HI R8, R29, 0x66666667, RZ ;  /* 0x666666671d087827 */ /* 0x002fce00078e02ff */
[----:B------:R-:W1:Y:S01]  /*0450*/  LDC.64 R10, c[0x0][0x230] ;  /* 0x00008c00ff0a7b82 */ /* 0x000e620000000a00 */
[----:B------:R-:W-:-:S04]  /*0460*/  SHF.R.U32.HI R9, RZ, 0x1f, R8 ;  /* 0x0000001fff097819 */ /* 0x000fc80000011608 */
[----:B------:R-:W-:Y:S01]  /*0470*/  LEA.HI.SX32 R8, R8, R9, 0x19 ;  /* 0x0000000908087211 */ /* 0x000fe200078fcaff */
[----:B------:R-:W-:Y:S04]  /*0480*/  LDS R4, [R20] ;  /* 0x0000000014047984 */ /* 0x000fe80000000800 */
[----:B------:R-:W2:Y:S04]  /*0490*/  LDS R7, [R20+0x410] ;  /* 0x0004100014077984 */ /* 0x000ea80000000800 */
[----:B------:R-:W3:Y:S04]  /*04a0*/  LDS R6, [R20+0x820] ;  /* 0x0008200014067984 */ /* 0x000ee80000000800 */
[----:B------:R-:W4:Y:S01]  /*04b0*/  LDS R5, [R20+0xc30] ;  /* 0x000c300014057984 */ /* 0x000f220000000800 */
[----:B------:R-:W-:Y:S06]  /*04c0*/  BAR.SYNC.DEFER_BLOCKING 0x0 ;  /* 0x0000000000007b1d */ /* 0x000fec0000010000 */
[----:B-----5:R5:W-:Y:S02]  /*04d0*/  STS.128 [R22], R12 ;  /* 0x0000000c16007388 */ /* 0x020be40000000c00 */
[----:B------:R-:W-:Y:S01]  /*04e0*/  BAR.SYNC.DEFER_BLOCKING 0x0 ;  /* 0x0000000000007b1d */ /* 0x000fe20000010000 */
[----:B-----5:R-:W-:-:S07]  /*04f0*/  IMAD R15, R8, -0x140, R29 ;  /* 0xfffffec0080f7824 */ /* 0x020fce00078e021d */
[----:B------:R-:W5:Y:S01]  /*0500*/  LDC.64 R8, c[0x0][0x218] ;  /* 0x00008600ff087b82 */ /* 0x000f620000000a00 */
[----:B0-----:R-:W-:Y:S01]  /*0510*/  IMAD.WIDE R26, R15, 0x4, R26 ;  /* 0x000000040f1a7825 */ /* 0x001fe200078e021a */
[----:B------:R-:W0:Y:S04]  /*0520*/  LDS R14, [R20] ;  /* 0x00000000140e7984 */ /* 0x000e280000000800 */
[----:B------:R-:W0:Y:S04]  /*0530*/  LDS R13, [R20+0x410] ;  /* 0x00041000140d7984 */ /* 0x000e280000000800 */
[----:B------:R-:W0:Y:S04]  /*0540*/  LDS R12, [R20+0x820] ;  /* 0x00082000140c7984 */ /* 0x000e280000000800 */
[----:B------:R-:W0:Y:S01]  /*0550*/  LDS R29, [R20+0xc30] ;  /* 0x000c3000141d7984 */ /* 0x000e220000000800 */
[----:B------:R-:W-:Y:S06]  /*0560*/  BAR.SYNC.DEFER_BLOCKING 0x0 ;  /* 0x0000000000007b1d */ /* 0x000fec0000010000 */
[----:B------:R1:W-:Y:S02]  /*0570*/  STS.128 [R22], R16 ;  /* 0x0000001016007388 */ /* 0x0003e40000000c00 */
[----:B------:R-:W-:Y:S01]  /*0580*/  BAR.SYNC.DEFER_BLOCKING 0x0 ;  /* 0x0000000000007b1d */ /* 0x000fe20000010000 */
[----:B-1----:R-:W-:-:S10]  /*0590*/  HFMA2.MMA R16, -RZ, RZ, 0, 0 ;  /* 0x00000000ff107435 */ /* 0x002fd400000001ff */
[----:B------:R1:W2:Y:S01]  /*05a0*/  @!P0 LDG.E.EL R16, desc[UR6][R26.64] ;  /* 0x000000061a108981 */ /* 0x0002a2000c2e1900 */
[----:B-----5:R-:W-:-:S03]  /*05b0*/  IMAD.WIDE R8, R15, 0x4, R8 ;  /* 0x000000040f087825 */ /* 0x020fc600078e0208 */
[----:B------:R-:W5:Y:S01]  /*05c0*/  LDS R17, [R20] ;  /* 0x0000000014117984 */ /* 0x000f620000000800 */
[----:B------:R-:W-:-:S03]  /*05d0*/  IMAD.WIDE R10, R15, 0x4, R10 ;  /* 0x000000040f0a7825 */ /* 0x000fc600078e020a */
[----:B------:R-:W0:Y:S01]  /*05e0*/  LDS R19, [R20+0x410] ;  /* 0x0004100014137984 */ /* 0x000e220000000800 */
[----:B-1----:R-:W-:-:S06]  /*05f0*/  IMAD.MOV.U32 R26, RZ, RZ, RZ ;  /* 0x000000ffff1a7224 */ /* 0x002fcc00078e00ff */
[----:B------:R1:W3:Y:S01]  /*0600*/  @!P0 LDG.E.EL R26, desc[UR6][R8.64] ;  /* 0x00000006081a8981 */ /* 0x0002e2000c2e1900 */
[----:B------:R-:W-:Y:S01]  /*0610*/  IMAD.MOV.U32 R18, RZ, RZ, RZ ;  /* 0x000000ffff127224 */ /* 0x000fe200078e00ff */
[----:B-1----:R-:W1:Y:S02]  /*0620*/  LDC.64 R8, c[0x0][0x228] ;  /* 0x00008a00ff087b82 */ /* 0x002e640000000a00 */
[----:B-1----:R-:W-:-:S04]  /*0630*/  IMAD.WIDE R8, R15, 0x4, R8 ;  /* 0x000000040f087825 */ /* 0x002fc800078e0208 */
[----:B------:R-:W-:Y:S01]  /*0640*/  IMAD.MOV.U32 R15, RZ, RZ, RZ ;  /* 0x000000ffff0f7224 */ /* 0x000fe200078e00ff */
[----:B------:R1:W5:Y:S05]  /*0650*/  @!P0 LDG.E.EL R18, desc[UR6][R8.64] ;  /* 0x0000000608128981 */ /* 0x00036a000c2e1900 */
[----:B------:R0:W5:Y:S01]  /*0660*/  @!P0 LDG.E.EL R15, desc[UR6][R10.64] ;  /* 0x000000060a0f8981 */ /* 0x000162000c2e1900 */
[----:B------:R-:W4:Y:S01]  /*0670*/  S2UR UR4, SR_CgaCtaId ;  /* 0x00000000000479c3 */ /* 0x000f220000008800 */
[----:B------:R-:W-:Y:S01]  /*0680*/  SHF.R.U32.HI R2, RZ, 0x2, R2 ;  /* 0x00000002ff027819 */ /* 0x000fe20000011602 */
[----:B------:R-:W-:Y:S01]  /*0690*/  UMOV UR5, 0x400 ;  /* 0x0000040000057882 */ /* 0x000fe20000000000 */
[----:B------:R-:W-:Y:S01]  /*06a0*/  LOP3.LUT R0, R0, 0xc, R3, 0xf8, !PT ;  /* 0x0000000c00007812 */ /* 0x000fe200078ef803 */
[----:B-1----:R-:W1:Y:S01]  /*06b0*/  LDS R9, [R20+0x820] ;  /* 0x0008200014097984 */ /* 0x002e620000000800 */
[----:B------:R-:W-:-:S03]  /*06c0*/  SGXT.U32 R2, R2, 0x6 ;  /* 0x000000060202781a */ /* 0x000fc60000000000 */
[----:B0-----:R-:W0:Y:S01]  /*06d0*/  LDS R11, [R20+0xc30] ;  /* 0x000c3000140b7984 */ /* 0x001e220000000800 */
[----:B------:R-:W-:Y:S02]  /*06e0*/  MOV R10, 0x3e800000 ;  /* 0x3e800000000a7802 */ /* 0x000fe40000000f00 */
[----:B------:R-:W-:Y:S01]  /*06f0*/  PRMT R21, R2, 0x6540, R21 ;  /* 0x0000654002157816 */ /* 0x000fe20000000015 */
[----:B----4-:R-:W-:Y:S01]  /*0700*/  UPRMT UR4, UR4, 0x654, UR5 ;  /* 0x0000065404047896 */ /* 0x010fe20008000005 */
[----:B------:R-:W-:Y:S01]  /*0710*/  BAR.SYNC.DEFER_BLOCKING 0x0 ;  /* 0x0000000000007b1d */ /* 0x000fe20000010000 */
[----:B--2---:R-:W-:-:S05]  /*0720*/  FADD R22, R16, 0.0010000000474974513054 ;  /* 0x3a83126f10167421 */ /* 0x004fca0000000000 */
[----:B------:R-:W2:Y:S01]  /*0730*/  S2R R16, SR_TID.X ;  /* 0x0000000000107919 */ /* 0x000ea20000002100 */
[----:B------:R-:W4:Y:S01]  /*0740*/  MUFU.SQRT R27, R22 ;  /* 0x00000016001b7308 */ /* 0x000f220000002000 */
[--C-:B---3--:R-:W-:Y:S01]  /*0750*/  FADD R7, R7, -R26.reuse ;  /* 0x8000001a07077221 */ /* 0x108fe20000000000 */
[--C-:B------:R-:W-:Y:S01]  /*0760*/  FADD R23, R23, -R26.reuse ;  /* 0x8000001a17177221 */ /* 0x100fe20000000000 */
[--C-:B------:R-:W-:Y:S01]  /*0770*/  FADD R25, R25, -R26.reuse ;  /* 0x8000001a19197221 */ /* 0x100fe20000000000 */
[C---:B----4-:R-:W-:Y:S01]  /*0780*/  FSETP.GT.AND P0, PT, R27.reuse, 8.50705917302346158658e+37, PT ;  /* 0x7e8000001b00780b */ /* 0x050fe20003f04000 */
[--C-:B------:R-:W-:Y:S01]  /*0790*/  FADD R24, R24, -R26.reuse ;  /* 0x8000001a18187221 */ /* 0x100fe20000000000 */
[----:B------:R-:W-:Y:S01]  /*07a0*/  FSETP.GEU.AND P1, PT, R27, 1.175494350822287508e-38, PT ;  /* 0x008000001b00780b */ /* 0x000fe20003f2e000 */
[--C-:B------:R-:W-:Y:S01]  /*07b0*/  FADD R4, R4, -R26.reuse ;  /* 0x8000001a04047221 */ /* 0x100fe20000000000 */
[----:B------:R-:W-:Y:S01]  /*07c0*/  FSEL R10, R10, 1, P0 ;  /* 0x3f8000000a0a7808 */ /* 0x000fe20000000000 */
[--C-:B------:R-:W-:Y:S01]  /*07d0*/  FADD R6, R6, -R26.reuse ;  /* 0x8000001a06067221 */ /* 0x100fe20000000000 */
[--C-:B------:R-:W-:Y:S01]  /*07e0*/  FADD R5, R5, -R26.reuse ;  /* 0x8000001a05057221 */ /* 0x100fe20000000000 */
[--C-:B------:R-:W-:Y:S01]  /*07f0*/  FADD R14, R14, -R26.reuse ;  /* 0x8000001a0e0e7221 */ /* 0x100fe20000000000 */
[--C-:B------:R-:W-:Y:S01]  /*0800*/  FADD R13, R13, -R26.reuse ;  /* 0x8000001a0d0d7221 */ /* 0x100fe20000000000 */
[--C-:B------:R-:W-:Y:S01]  /*0810*/  FADD R12, R12, -R26.reuse ;  /* 0x8000001a0c0c7221 */ /* 0x100fe20000000000 */
[--C-:B------:R-:W-:Y:S01]  /*0820*/  FADD R29, R29, -R26.reuse ;  /* 0x8000001a1d1d7221 */ /* 0x100fe20000000000 */
[--C-:B-----5:R-:W-:Y:S01]  /*0830*/  FADD R17, R17, -R26.reuse ;  /* 0x8000001a11117221 */ /* 0x120fe20000000000 */
[--C-:B------:R-:W-:Y:S01]  /*0840*/  FADD R19, R19, -R26.reuse ;  /* 0x8000001a13137221 */ /* 0x100fe20000000000 */
[----:B------:R-:W-:Y:S01]  /*0850*/  @P0 FMUL R27, R27, 0.25 ;  /* 0x3e8000001b1b0820 */ /* 0x000fe20000400000 */
[----:B-1----:R-:W-:Y:S01]  /*0860*/  FADD R9, R9, -R26 ;  /* 0x8000001a09097221 */ /* 0x002fe20000000000 */
[----:B------:R-:W-:Y:S01]  /*0870*/  @!P1 FMUL R10, R10, 16777216 ;  /* 0x4b8000000a0a9820 */ /* 0x000fe20000400000 */
[----:B--2---:R-:W-:-:S02]  /*0880*/  IMAD.SHL.U32 R2, R16, 0x10, RZ ;  /* 0x0000001010027824 */ /* 0x004fc400078e00ff */
[----:B------:R-:W-:Y:S01]  /*0890*/  @!P1 FMUL R27, R27, 16777216 ;  /* 0x4b8000001b1b9820 */ /* 0x000fe20000400000 */
[----:B0-----:R-:W-:-:S03]  /*08a0*/  FADD R11, R11, -R26 ;  /* 0x8000001a0b0b7221 */ /* 0x001fc60000000000 */
[----:B------:R0:W1:Y:S01]  /*08b0*/  MUFU.RCP R8, R27 ;  /* 0x0000001b00087308 */ /* 0x0000620000001000 */
[----:B------:R-:W-:Y:S01]  /*08c0*/  LOP3.LUT R2, R2, 0xff0, RZ, 0xc0, !PT ;  /* 0x00000ff002027812 */ /* 0x000fe200078ec0ff */
[----:B0-----:R-:W-:Y:S01]  /*08d0*/  FADD R27, R28, -R26 ;  /* 0x8000001a1c1b7221 */ /* 0x001fe20000000000 */
[----:B-1----:R-:W-:Y:S02]  /*08e0*/  FMUL R8, R8, R10 ;  /* 0x0000000a08087220 */ /* 0x002fe40000400000 */
[----:B------:R-:W-:Y:S02]  /*08f0*/  LEA.HI R10, R2, UR4, RZ, 0x1e ;  /* 0x00000004020a7c11 */ /* 0x000fe4000f8ff0ff */
[C---:B------:R-:W-:Y:S01]  /*0900*/  FMUL R26, R8.reuse, R7 ;  /* 0x00000007081a7220 */ /* 0x040fe20000400000 */
[C---:B------:R-:W-:Y:S01]  /*0910*/  FMUL R28, R8.reuse, R27 ;  /* 0x0000001b081c7220 */ /* 0x040fe20000400000 */
[C---:B------:R-:W-:Y:S01]  /*0920*/  FMUL R7, R8.reuse, R23 ;  /* 0x0000001708077220 */ /* 0x040fe20000400000 */
[C---:B------:R-:W-:Y:S01]  /*0930*/  FMUL R4, R8.reuse, R4 ;  /* 0x0000000408047220 */ /* 0x040fe20000400000 */
[----:B------:R-:W-:Y:S01]  /*0940*/  FMUL R24, R8, R24 ;  /* 0x0000001808187220 */ /* 0x000fe20000400000 */
[-CC-:B------:R-:W-:Y:S01]  /*0950*/  FFMA R28, R28, R18.reuse, R15.reuse ;  /* 0x000000121c1c7223 */ /* 0x180fe2000000000f */
[-CC-:B------:R-:W-:Y:S01]  /*0960*/  FFMA R7, R7, R18.reuse, R15.reuse ;  /* 0x0000001207077223 */ /* 0x180fe2000000000f */
[-CC-:B------:R-:W-:Y:S01]  /*0970*/  FFMA R4, R4, R18.reuse, R15.reuse ;  /* 0x0000001204047223 */ /* 0x180fe2000000000f */
[--C-:B------:R-:W-:Y:S01]  /*0980*/  FFMA R24, R24, R18, R15.reuse ;  /* 0x0000001218187223 */ /* 0x100fe2000000000f */
[----:B------:R-:W-:Y:S01]  /*0990*/  IMAD R2, R2, 0x4, R10 ;  /* 0x0000000402027824 */ /* 0x000fe200078e020a */
[----:B------:R-:W-:Y:S01]  /*09a0*/  FSETP.GEU.AND P0, PT, R28, RZ, PT ;  /* 0x000000ff1c00720b */ /* 0x000fe20003f0e000 */
[C---:B------:R-:W-:Y:S01]  /*09b0*/  FMUL R22, R8.reuse, R5 ;  /* 0x0000000508167220 */ /* 0x040fe20000400000 */
[C---:B------:R-:W-:Y:S01]  /*09c0*/  FSETP.GEU.AND P1, PT, R7.reuse, RZ, PT ;  /* 0x000000ff0700720b */ /* 0x040fe20003f2e000 */
[C---:B------:R-:W-:Y:S01]  /*09d0*/  FMUL R6, R8.reuse, R6 ;  /* 0x0000000608067220 */ /* 0x040fe20000400000 */
        /* <DEDUP_REMOVED lines=8> */
[----:B------:R-:W-:Y:S01]  /*0a60*/  FMUL R8, R8, R11 ;  /* 0x0000000b08087220 */ /* 0x000fe20000400000 */
[----:B------:R-:W-:Y:S01]  /*0a70*/  FSEL R7, R7, RZ, P1 ;  /* 0x000000ff07077208 */ /* 0x000fe20000800000 */
[-CC-:B------:R-:W-:Y:S01]  /*0a80*/  FFMA R6, R6, R18.reuse, R15.reuse ;  /* 0x0000001206067223 */ /* 0x180fe2000000000f */
[----:B------:R-:W-:Y:S01]  /*0a90*/  FSEL R11, R28, RZ, P0 ;  /* 0x000000ff1c0b7208 */ /* 0x000fe20000000000 */
[-CC-:B------:R-:W-:Y:S01]  /*0aa0*/  FFMA R22, R22, R18.reuse, R15.reuse ;  /* 0x0000001216167223 */ /* 0x180fe2000000000f */
[----:B------:R-:W-:Y:S01]  /*0ab0*/  FSETP.GEU.AND P1, PT, R24, RZ, PT ;  /* 0x000000ff1800720b */ /* 0x000fe20003f2e000 */
[-CC-:B------:R-:W-:Y:S01]  /*0ac0*/  FFMA R5, R5, R18.reuse, R15.reuse ;  /* 0x0000001205057223 */ /* 0x180fe2000000000f */
[----:B------:R-:W-:Y:S01]  /*0ad0*/  FSETP.GEU.AND P0, PT, R4, RZ, PT ;  /* 0x000000ff0400720b */ /* 0x000fe20003f0e000 */
[-CC-:B------:R-:W-:Y:S01]  /*0ae0*/  FFMA R26, R26, R18.reuse, R15.reuse ;  /* 0x000000121a1a7223 */ /* 0x180fe2000000000f */
[-CC-:B------:R-:W-:Y:S01]  /*0af0*/  FFMA R14, R14, R18.reuse, R15.reuse ;  /* 0x000000120e0e7223 */ /* 0x180fe2000000000f */
[-CC-:B------:R-:W-:Y:S01]  /*0b00*/  FFMA R20, R20, R18.reuse, R15.reuse ;  /* 0x0000001214147223 */ /* 0x180fe2000000000f */
[-CC-:B------:R-:W-:Y:S01]  /*0b10*/  FFMA R12, R12, R18.reuse, R15.reuse ;  /* 0x000000120c0c7223 */ /* 0x180fe2000000000f */
[-CC-:B------:R-:W-:Y:S01]  /*0b20*/  FFMA R10, R10, R18.reuse, R15.reuse ;  /* 0x000000120a0a7223 */ /* 0x180fe2000000000f */
[-CC-:B------:R-:W-:Y:S01]  /*0b30*/  FFMA R17, R17, R18.reuse, R15.reuse ;  /* 0x0000001211117223 */ /* 0x180fe2000000000f */
[-CC-:B------:R-:W-:Y:S01]  /*0b40*/  FFMA R19, R19, R18.reuse, R15.reuse ;  /* 0x0000001213137223 */ /* 0x180fe2000000000f */
[-CC-:B------:R-:W-:Y:S01]  /*0b50*/  FFMA R9, R9, R18.reuse, R15.reuse ;  /* 0x0000001209097223 */ /* 0x180fe2000000000f */
[----:B------:R-:W-:Y:S01]  /*0b60*/  FFMA R8, R8, R18, R15 ;  /* 0x0000001208087223 */ /* 0x000fe2000000000f */
[----:B------:R-:W-:Y:S01]  /*0b70*/  FSEL R13, R24, RZ, P1 ;  /* 0x000000ff180d7208 */ /* 0x000fe20000800000 */
[----:B------:R0:W-:Y:S01]  /*0b80*/  STS [R2+0x4], R7 ;  /* 0x0000040702007388 */ /* 0x0001e20000000800 */
[----:B------:R-:W-:Y:S01]  /*0b90*/  FSEL R15, R4, RZ, P0 ;  /* 0x000000ff040f7208 */ /* 0x000fe20000000000 */
[----:B------:R-:W-:Y:S01]  /*0ba0*/  IMAD.SHL.U32 R4, R16, 0x4, RZ ;  /* 0x0000000410047824 */ /* 0x000fe200078e00ff */
[----:B------:R-:W-:Y:S01]  /*0bb0*/  FSETP.GEU.AND P1, PT, R6, RZ, PT ;  /* 0x000000ff0600720b */ /* 0x000fe20003f2e000 */
[----:B------:R1:W-:Y:S01]  /*0bc0*/  STS [R2+0x8], R11 ;  /* 0x0000080b02007388 */ /* 0x0003e20000000800 */
[----:B------:R-:W-:-:S02]  /*0bd0*/  FSETP.GEU.AND P0, PT, R22, RZ, PT ;  /* 0x000000ff1600720b */ /* 0x000fc40003f0e000 */
[----:B------:R-:W-:Y:S01]  /*0be0*/  FSETP.GEU.AND P2, PT, R26, RZ, PT ;  /* 0x000000ff1a00720b */ /* 0x000fe20003f4e000 */
[----:B------:R2:W-:Y:S01]  /*0bf0*/  STS [R2+0xc], R13 ;  /* 0x00000c0d02007388 */ /* 0x0005e20000000800 */
[----:B------:R-:W-:Y:S02]  /*0c00*/  FSEL R25, R6, RZ, P1 ;  /* 0x000000ff06197208 */ /* 0x000fe40000800000 */
[----:B0-----:R-:W-:Y:S01]  /*0c10*/  FSEL R7, R22, RZ, P0 ;  /* 0x000000ff16077208 */ /* 0x001fe20000000000 */
[----:B------:R0:W-:Y:S01]  /*0c20*/  STS [R2+0x10], R15 ;  /* 0x0000100f02007388 */ /* 0x0001e20000000800 */
[----:B------:R-:W-:Y:S02]  /*0c30*/  FSETP.GEU.AND P1, PT, R14, RZ, PT ;  /* 0x000000ff0e00720b */ /* 0x000fe40003f2e000 */
[----:B------:R-:W-:Y:S01]  /*0c40*/  FSETP.GEU.AND P0, PT, R20, RZ, PT ;  /* 0x000000ff1400720b */ /* 0x000fe20003f0e000 */
[----:B------:R-:W-:Y:S01]  /*0c50*/  STS [R2+0x1c], R7 ;  /* 0x00001c0702007388 */ /* 0x000fe20000000800 */
[----:B------:R-:W-:-:S02]  /*0c60*/  FSEL R23, R26, RZ, P2 ;  /* 0x000000ff1a177208 */ /* 0x000fc40001000000 */
[----:B-1----:R-:W-:Y:S01]  /*0c70*/  FSEL R11, R14, RZ, P1 ;  /* 0x000000ff0e0b7208 */ /* 0x002fe20000800000 */
[----:B------:R-:W-:Y:S01]  /*0c80*/  STS [R2+0x18], R25 ;  /* 0x0000181902007388 */ /* 0x000fe20000000800 */
[----:B--2---:R-:W-:Y:S01]  /*0c90*/  FSEL R13, R20, RZ, P0 ;  /* 0x000000ff140d7208 */ /* 0x004fe20000000000 */
[----:B------:R-:W-:Y:S01]  /*0ca0*/  IMAD.HI R20, R21, 0x66666667, RZ ;  /* 0x6666666715147827 */ /* 0x000fe200078e02ff */
[----:B------:R-:W-:Y:S01]  /*0cb0*/  FSETP.GEU.AND P1, PT, R10, RZ, PT ;  /* 0x000000ff0a00720b */ /* 0x000fe20003f2e000 */
[----:B------:R1:W-:Y:S01]  /*0cc0*/  STS [R2+0x14], R23 ;  /* 0x0000141702007388 */ /* 0x0003e20000000800 */
[C---:B------:R-:W-:Y:S02]  /*0cd0*/  FSETP.GEU.AND P0, PT, R9.reuse, RZ, PT ;  /* 0x000000ff0900720b */ /* 0x040fe40003f0e000 */
[----:B------:R-:W-:Y:S01]  /*0ce0*/  FSETP.GEU.AND P2, PT, R12, RZ, PT ;  /* 0x000000ff0c00720b */ /* 0x000fe20003f4e000 */
[----:B------:R-:W-:Y:S01]  /*0cf0*/  STS [R2+0x20], R11 ;  /* 0x0000200b02007388 */ /* 0x000fe20000000800 */
[----:B------:R-:W-:-:S02]  /*0d00*/  FSEL R9, R9, RZ, P0 ;  /* 0x000000ff09097208 */ /* 0x000fc40000000000 */
[----:B------:R-:W-:Y:S01]  /*0d10*/  FSETP.GEU.AND P0, PT, R17, RZ, PT ;  /* 0x000000ff1100720b */ /* 0x000fe20003f0e000 */
[----:B------:R-:W-:Y:S01]  /*0d20*/  STS [R2+0x24], R13 ;  /* 0x0000240d02007388 */ /* 0x000fe20000000800 */
[----:B0-----:R-:W-:Y:S02]  /*0d30*/  FSEL R15, R12, RZ, P2 ;  /* 0x000000ff0c0f7208 */ /* 0x001fe40001000000 */
[----:B-1----:R-:W-:Y:S01]  /*0d40*/  FSEL R23, R10, RZ, P1 ;  /* 0x000000ff0a177208 */ /* 0x002fe20000800000 */
[----:B------:R0:W-:Y:S01]  /*0d50*/  STS [R2+0x38], R9 ;  /* 0x0000380902007388 */ /* 0x0001e20000000800 */
[----:B------:R-:W-:Y:S02]  /*0d60*/  FSETP.GEU.AND P1, PT, R19, RZ, PT ;  /* 0x000000ff1300720b */ /* 0x000fe40003f2e000 */
[----:B------:R-:W-:Y:S01]  /*0d70*/  FSEL R7, R17, RZ, P0 ;  /* 0x000000ff11077208 */ /* 0x000fe20000000000 */
[----:B------:R-:W-:Y:S01]  /*0d80*/  STS [R2+0x28], R15 ;  /* 0x0000280f02007388 */ /* 0x000fe20000000800 */
[----:B------:R-:W-:-:S02]  /*0d90*/  FSEL R19, R19, RZ, P1 ;  /* 0x000000ff13137208 */ /* 0x000fc40000800000 */
[C---:B------:R-:W-:Y:S01]  /*0da0*/  FSETP.GEU.AND P1, PT, R5.reuse, RZ, PT ;  /* 0x000000ff0500720b */ /* 0x040fe20003f2e000 */
[----:B------:R-:W-:Y:S01]  /*0db0*/  STS [R2+0x2c], R23 ;  /* 0x00002c1702007388 */ /* 0x000fe20000000800 */
[C---:B------:R-:W-:Y:S02]  /*0dc0*/  FSETP.GEU.AND P0, PT, R8.reuse, RZ, PT ;  /* 0x000000ff0800720b */ /* 0x040fe40003f0e000 */
[----:B------:R-:W-:Y:S01]  /*0dd0*/  FSEL R5, R5, RZ, P1 ;  /* 0x000000ff05057208 */ /* 0x000fe20000800000 */
[----:B------:R-:W-:Y:S01]  /*0de0*/  STS [R2+0x34], R19 ;  /* 0x0000341302007388 */ /* 0x000fe20000000800 */
[----:B0-----:R-:W-:Y:S02]  /*0df0*/  FSEL R9, R8, RZ, P0 ;  /* 0x000000ff08097208 */ /* 0x001fe40000000000 */
[----:B------:R-:W-:Y:S01]  /*0e00*/  LOP3.LUT R17, R4, 0x3fc, RZ, 0xc0, !PT ;  /* 0x000003fc04117812 */ /* 0x000fe200078ec0ff */
[----:B------:R-:W-:Y:S01]  /*0e10*/  STS [R2+0x30], R7 ;  /* 0x0000300702007388 */ /* 0x000fe20000000800 */
[----:B------:R-:W-:-:S02]  /*0e20*/  LOP3.LUT R16, R16, 0xfc, RZ, 0xc0, !PT ;  /* 0x000000fc10107812 */ /* 0x000fc400078ec0ff */
[C---:B------:R-:W-:Y:S01]  /*0e30*/  LOP3.LUT R4, R17.reuse, 0x400, RZ, 0xfc, !PT ;  /* 0x0000040011047812 */ /* 0x040fe200078efcff */
[----:B------:R-:W-:Y:S01]  /*0e40*/  STS [R2], R5 ;  /* 0x0000000502007388 */ /* 0x000fe20000000800 */
[----:B------:R-:W-:Y:S02]  /*0e50*/  LOP3.LUT R6, R17, 0x800, RZ, 0xfc, !PT ;  /* 0x0000080011067812 */ /* 0x000fe400078efcff */
[----:B------:R-:W-:Y:S01]  /*0e60*/  SHF.R.U32.HI R4, RZ, 0x2, R4 ;  /* 0x00000002ff047819 */ /* 0x000fe20000011604 */
[----:B------:R0:W-:Y:S01]  /*0e70*/  STS [R2+0x3c], R9 ;  /* 0x00003c0902007388 */ /* 0x0001e20000000800 */
[----:B------:R-:W-:Y:S02]  /*0e80*/  SHF.R.U32.HI R6, RZ, 0x2, R6 ;  /* 0x00000002ff067819 */ /* 0x000fe40000011606 */
[----:B------:R-:W-:Y:S02]  /*0e90*/  LOP3.LUT R4, R4, 0x1fc, RZ, 0xc0, !PT ;  /* 0x000001fc04047812 */ /* 0x000fe400078ec0ff */
[----:B------:R-:W-:-:S02]  /*0ea0*/  LOP3.LUT R6, R6, 0x2fc, RZ, 0xc0, !PT ;  /* 0x000002fc06067812 */ /* 0x000fc400078ec0ff */
[----:B------:R-:W-:Y:S01]  /*0eb0*/  IADD3 R16, R16, UR4, RZ ;  /* 0x0000000410107c10 */ /* 0x000fe2000fffe0ff */
[----:B------:R-:W-:Y:S01]  /*0ec0*/  VIADD R4, R4, UR4 ;  /* 0x0000000404047c36 */ /* 0x000fe20008000000 */
[----:B------:R-:W-:Y:S01]  /*0ed0*/  IADD3 R6, R6, UR4, RZ ;  /* 0x0000000406067c10 */ /* 0x000fe2000fffe0ff */
[----:B0-----:R-:W0:Y:S01]  /*0ee0*/  LDC.64 R2, c[0x0][0x238] ;  /* 0x00008e00ff027b82 */ /* 0x001e220000000a00 */
[----:B------:R-:W-:Y:S01]  /*0ef0*/  LOP3.LUT R18, R21, 0x40, RZ, 0xfc, !PT ;  /* 0x0000004015127812 */ /* 0x000fe200078efcff */
[----:B------:R-:W-:-:S06]  /*0f00*/  IMAD R22, R17, 0x4, R16 ;  /* 0x0000000411167824 */ /* 0x000fcc00078e0210 */
[----:B------:R-:W-:Y:S01]  /*0f10*/  BAR.SYNC.DEFER_BLOCKING 0x0 ;  /* 0x0000000000007b1d */ /* 0x000fe20000010000 */
[----:B------:R-:W-:Y:S01]  /*0f20*/  IMAD R24, R17, 0x4, R4 ;  /* 0x0000000411187824 */ /* 0x000fe200078e0204 */
[----:B------:R-:W-:Y:S01]  /*0f30*/  LOP3.LUT R16, R21, 0x80, RZ, 0xfc, !PT ;  /* 0x0000008015107812 */ /* 0x000fe200078efcff */
[----:B------:R-:W-:Y:S01]  /*0f40*/  IMAD R26, R17, 0x4, R6 ;  /* 0x00000004111a7824 */ /* 0x000fe200078e0206 */
[----:B------:R-:W-:Y:S01]  /*0f50*/  SHF.R.U32.HI R19, RZ, 0x1f, R20 ;  /* 0x0000001fff137819 */ /* 0x000fe20000011614 */
[----:B------:R-:W-:Y:S01]  /*0f60*/  IMAD.HI R23, R18, 0x66666667, RZ ;  /* 0x6666666712177827 */ /* 0x000fe200078e02ff */
[----:B------:R-:W-:Y:S02]  /*0f70*/  ISETP.GE.AND P0, PT, R0, 0xc4, PT ;  /* 0x000000c40000780c */ /* 0x000fe40003f06270 */
[----:B------:R-:W-:Y:S01]  /*0f80*/  LEA.HI.SX32 R20, R20, R19, 0x19 ;  /* 0x0000001314147211 */ /* 0x000fe200078fcaff */
[----:B------:R-:W-:Y:S01]  /*0f90*/  IMAD.HI R19, R16, 0x66666667, RZ ;  /* 0x6666666710137827 */ /* 0x000fe200078e02ff */
[----:B------:R-:W-:-:S02]  /*0fa0*/  ISETP.LT.AND P3, PT, R21, 0x500, !P0 ;  /* 0x000005001500780c */ /* 0x000fc40004761270 */
[----:B------:R-:W-:Y:S01]  /*0fb0*/  ISETP.LT.AND P1, PT, R16, 0x500, !P0 ;  /* 0x000005001000780c */ /* 0x000fe20004721270 */
[----:B------:R-:W-:Y:S01]  /*0fc0*/  IMAD R25, R20, -0x140, R21 ;  /* 0xfffffec014197824 */ /* 0x000fe200078e0215 */
[----:B------:R-:W-:Y:S02]  /*0fd0*/  LOP3.LUT R21, R21, 0xc0, RZ, 0xfc, !PT ;  /* 0x000000c015157812 */ /* 0x000fe400078efcff */
[----:B------:R-:W-:Y:S01]  /*0fe0*/  ISETP.LT.AND P2, PT, R18, 0x500, !P0 ;  /* 0x000005001200780c */ /* 0x000fe20004741270 */
[----:B------:R-:W-:Y:S01]  /*0ff0*/  IMAD R25, R25, 0xc4, R0 ;  /* 0x000000c419197824 */ /* 0x000fe200078e0200 */
[----:B------:R-:W-:-:S03]  /*1000*/  ISETP.LT.AND P0, PT, R21, 0x500, !P0 ;  /* 0x000005001500780c */ /* 0x000fc60004701270 */
[----:B------:R-:W-:Y:S01]  /*1010*/  IMAD R25, R20, 0x62000, R25 ;  /* 0x0006200014197824 */ /* 0x000fe200078e0219 */
[C---:B------:R-:W-:Y:S01]  /*1020*/  LOP3.LUT R20, R17.reuse, 0xc00, RZ, 0xfc, !PT ;  /* 0x00000c0011147812 */ /* 0x040fe200078efcff */
[----:B------:R-:W-:Y:S03]  /*1030*/  LDS R4, [R22] ;  /* 0x0000000016047984 */ /* 0x000fe60000000800 */
[----:B------:R-:W-:Y:S01]  /*1040*/  SHF.R.U32.HI R20, RZ, 0x2, R20 ;  /* 0x00000002ff147819 */ /* 0x000fe20000011614 */
[----:B------:R-:W-:Y:S03]  /*1050*/  LDS R5, [R22+0x4] ;  /* 0x0000040016057984 */ /* 0x000fe60000000800 */
[----:B------:R-:W-:Y:S01]  /*1060*/  LOP3.LUT R20, R20, 0x3fc, RZ, 0xc0, !PT ;  /* 0x000003fc14147812 */ /* 0x000fe200078ec0ff */
[----:B------:R-:W-:Y:S03]  /*1070*/  LDS R6, [R22+0x8] ;  /* 0x0000080016067984 */ /* 0x000fe60000000800 */
[----:B------:R-:W-:Y:S01]  /*1080*/  IADD3 R20, R20, UR4, RZ ;  /* 0x0000000414147c10 */ /* 0x000fe2000fffe0ff */
[----:B------:R1:W2:Y:S04]  /*1090*/  LDS R7, [R22+0xc] ;  /* 0x00000c0016077984 */ /* 0x0002a80000000800 */
[----:B------:R-:W-:Y:S01]  /*10a0*/  IMAD R20, R17, 0x4, R20 ;  /* 0x0000000411147824 */ /* 0x000fe200078e0214 */
[----:B------:R-:W-:Y:S04]  /*10b0*/  LDS R8, [R24+0x1000] ;  /* 0x0010000018087984 */ /* 0x000fe80000000800 */
[----:B------:R-:W-:Y:S01]  /*10c0*/  LDS R9, [R24+0x1004] ;  /* 0x0010040018097984 */ /* 0x000fe20000000800 */
[----:B-1----:R-:W-:-:S03]  /*10d0*/  SHF.R.U32.HI R22, RZ, 0x1f, R19 ;  /* 0x0000001fff167819 */ /* 0x002fc60000011613 */
[----:B------:R-:W-:Y:S01]  /*10e0*/  LDS R10, [R24+0x1008] ;  /* 0x00100800180a7984 */ /* 0x000fe20000000800 */
[----:B------:R-:W-:-:S03]  /*10f0*/  LEA.HI.SX32 R19, R19, R22, 0x19 ;  /* 0x0000001613137211 */ /* 0x000fc600078fcaff */
[----:B------:R1:W3:Y:S02]  /*1100*/  LDS R11, [R24+0x100c] ;  /* 0x00100c00180b7984 */ /* 0x0002e40000000800 */
[----:B------:R-:W-:Y:S02]  /*1110*/  IMAD R27, R19, -0x140, R16 ;  /* 0xfffffec0131b7824 */ /* 0x000fe400078e0210 */
[----:B------:R-:W-:Y:S04]  /*1120*/  LDS R12, [R26+0x2000] ;  /* 0x002000001a0c7984 */ /* 0x000fe80000000800 */
[----:B------:R-:W-:Y:S01]  /*1130*/  LDS R13, [R26+0x2004] ;  /* 0x002004001a0d7984 */ /* 0x000fe20000000800 */
[----:B-1----:R-:W-:-:S03]  /*1140*/  SHF.R.U32.HI R24, RZ, 0x1f, R23 ;  /* 0x0000001fff187819 */ /* 0x002fc60000011617 */
[----:B------:R-:W-:Y:S01]  /*1150*/  LDS R14, [R26+0x2008] ;  /* 0x002008001a0e7984 */ /* 0x000fe20000000800 */
[----:B------:R-:W-:-:S03]  /*1160*/  LEA.HI.SX32 R23, R23, R24, 0x19 ;  /* 0x0000001817177211 */ /* 0x000fc600078fcaff */
[----:B------:R-:W1:Y:S02]  /*1170*/  LDS R15, [R26+0x200c] ;  /* 0x00200c001a0f7984 */ /* 0x000e640000000800 */
[----:B------:R-:W-:Y:S02]  /*1180*/  IMAD R29, R23, -0x140, R18 ;  /* 0xfffffec0171d7824 */ /* 0x000fe400078e0212 */
[--C-:B------:R-:W-:Y:S02]  /*1190*/  IMAD R18, R27, 0xc4, R0.reuse ;  /* 0x000000c41b127824 */ /* 0x100fe400078e0200 */
[----:B------:R-:W-:Y:S02]  /*11a0*/  IMAD R16, R29, 0xc4, R0 ;  /* 0x000000c41d107824 */ /* 0x000fe400078e0200 */
[----:B------:R-:W-:Y:S02]  /*11b0*/  IMAD R27, R19, 0x62000, R18 ;  /* 0x00062000131b7824 */ /* 0x000fe400078e0212 */
[----:B------:R-:W-:-:S02]  /*11c0*/  IMAD R23, R23, 0x62000, R16 ;  /* 0x0006200017177824 */ /* 0x000fc400078e0210 */
[----:B0-----:R-:W-:-:S04]  /*11d0*/  IMAD.WIDE R18, R25, 0x4, R2 ;  /* 0x0000000419127825 */ /* 0x001fc800078e0202 */
[--C-:B------:R-:W-:Y:S01]  /*11e0*/  IMAD.WIDE R22, R23, 0x4, R2.reuse ;  /* 0x0000000417167825 */ /* 0x100fe200078e0202 */
[----:B--2---:R0:W-:Y:S03]  /*11f0*/  @P3 STG.E.128 desc[UR6][R18.64], R4 ;  /* 0x0000000412003986 */ /* 0x0041e6000c101d06 */
[----:B------:R-:W-:Y:S01]  /*1200*/  IMAD.WIDE R24, R27, 0x4, R2 ;  /* 0x000000041b187825 */ /* 0x000fe200078e0202 */
[----:B---3--:R0:W-:Y:S04]  /*1210*/  @P2 STG.E.128 desc[UR6][R22.64], R8 ;  /* 0x0000000816002986 */ /* 0x0081e8000c101d06 */
[----:B-1----:R0:W-:Y:S02]  /*1220*/  @P1 STG.E.128 desc[UR6][R24.64], R12 ;  /* 0x0000000c18001986 */ /* 0x0021e4000c101d06 */
[----:B0-----:R-:W-:Y:S05]  /*1230*/  @!P0 EXIT ;  /* 0x000000000000894d */ /* 0x001fea0003800000 */
[----:B0-----:R-:W-:Y:S01]  /*1240*/  LDS R4, [R20+0x3000] ;  /* 0x0030000014047984 */ /* 0x001fe20000000800 */
[----:B------:R-:W-:-:S03]  /*1250*/  IMAD.HI R8, R21, 0x66666667, RZ ;  /* 0x6666666715087827 */ /* 0x000fc600078e02ff */
[----:B------:R-:W-:Y:S02]  /*1260*/  LDS R5, [R20+0x3004] ;  /* 0x0030040014057984 */ /* 0x000fe40000000800 */
[----:B------:R-:W-:Y:S02]  /*1270*/  SHF.R.U32.HI R9, RZ, 0x1f, R8 ;  /* 0x0000001fff097819 */ /* 0x000fe40000011608 */
[----:B------:R-:W-:Y:S02]  /*1280*/  LDS R6, [R20+0x3008] ;  /* 0x0030080014067984 */ /* 0x000fe40000000800 */
[----:B------:R-:W-:Y:S02]  /*1290*/  LEA.HI.SX32 R8, R8, R9, 0x19 ;  /* 0x0000000908087211 */ /* 0x000fe400078fcaff */
[----:B------:R-:W0:Y:S03]  /*12a0*/  LDS R7, [R20+0x300c] ;  /* 0x00300c0014077984 */ /* 0x000e260000000800 */
[----:B------:R-:W-:-:S04]  /*12b0*/  IMAD R21, R8, -0x140, R21 ;  /* 0xfffffec008157824 */ /* 0x000fc800078e0215 */
[----:B------:R-:W-:-:S04]  /*12c0*/  IMAD R21, R21, 0xc4, R0 ;  /* 0x000000c415157824 */ /* 0x000fc800078e0200 */
[----:B------:R-:W-:-:S04]  /*12d0*/  IMAD R21, R8, 0x62000, R21 ;  /* 0x0006200008157824 */ /* 0x000fc800078e0215 */
[----:B------:R-:W-:-:S05]  /*12e0*/  IMAD.WIDE R2, R21, 0x4, R2 ;  /* 0x0000000415027825 */ /* 0x000fca00078e0202 */
[----:B0-----:R-:W-:Y:S01]  /*12f0*/  STG.E.128 desc[UR6][R2.64], R4 ;  /* 0x0000000402007986 */ /* 0x001fe2000c101d06 */
[----:B------:R-:W-:Y:S05]  /*1300*/  EXIT ;  /* 0x000000000000794d */ /* 0x000fea0003800000 */
.L_x_0:
[----:B------:R-:W-:-:S00]  /*1310*/  BRA `(.L_x_0) ;  /* 0xfffffffc00fc7947 */ /* 0x000fc0000383ffff */
[----:B------:R-:W-:-:S00]  /*1320*/  NOP ;  /* 0x0000000000007918 */ /* 0x000fc00000000000 */
        /* <DEDUP_REMOVED lines=13> */
.L_x_1:


//--------------------- .nv.global.init           --------------------------
	.section	.nv.global.init,"aw",@progbits
.nv.global.init:
	.type		_$_str,@object
	.size		_$_str,(_$_str_$_2 - _$_str)
_$_str:
        /*0000*/ 	.byte	0x5f, 0x5f, 0x43, 0x55, 0x44, 0x41, 0x5f, 0x46, 0x54, 0x5a, 0x00
	.type		_$_str_$_2,@object
	.size		_$_str_$_2,(.L_1 - _$_str_$_2)
_$_str_$_2:
        /*000b*/ 	.byte	0x5f, 0x5f, 0x43, 0x55, 0x44, 0x41, 0x5f, 0x50, 0x52, 0x45, 0x43, 0x5f, 0x53, 0x51, 0x52, 0x54
        /*001b*/ 	.byte	0x00
.L_1:


//--------------------- .nv.shared.triton_poi_fused__native_batch_norm_legit_no_training_relu_50 --------------------------
	.section	.nv.shared.triton_poi_fused__native_batch_norm_legit_no_training_relu_50,"aw",@nobits
	.sectionflags	@""
	.align	16
	.zero		1024


//--------------------- .nv.constant0.triton_poi_fused__native_batch_norm_legit_no_training_relu_50 --------------------------
	.section	.nv.constant0.triton_poi_fused__native_batch_norm_legit_no_training_relu_50,"a",@progbits
	.sectionflags	@""
	.align	4
.nv.constant0.triton_poi_fused__native_batch_norm_legit_no_training_relu_50:
	.zero		584
